//
// Generated by NVIDIA NVVM Compiler
//
// Compiler Build ID: CL-36424714
// Cuda compilation tools, release 13.0, V13.0.88
// Based on NVVM 20.0.0
//

.version 9.0
.target sm_100
.address_size 64

	// .globl	_Z6kernelPKiPi

.visible .entry _Z6kernelPKiPi(
	.param .u64 .ptr .align 1 _Z6kernelPKiPi_param_0,
	.param .u64 .ptr .align 1 _Z6kernelPKiPi_param_1
)
{
	.reg .pred 	%p<2>;
	.reg .b32 	%r<237>;
	.reg .b64 	%rd<9>;

	ld.param.u64 	%rd2, [_Z6kernelPKiPi_param_0];
	ld.param.u64 	%rd1, [_Z6kernelPKiPi_param_1];
	cvta.to.global.u64 	%rd3, %rd2;
	mov.u32 	%r8, %ntid.x;
	mov.u32 	%r9, %ctaid.x;
	mov.u32 	%r10, %tid.x;
	mad.lo.s32 	%r1, %r8, %r9, %r10;
	mul.wide.s32 	%rd4, %r1, 4;
	add.s64 	%rd5, %rd3, %rd4;
	ld.global.u32 	%r11, [%rd5];
	mul.lo.s32 	%r2, %r11, 5;
	mov.b32 	%r235, 0;
	mov.u32 	%r236, %r235;
$L__BB0_1:
	add.s32 	%r12, %r236, %r2;
	mul.hi.s32 	%r13, %r12, 1717986919;
	shr.u32 	%r14, %r13, 31;
	shr.s32 	%r15, %r13, 2;
	add.s32 	%r16, %r15, %r14;
	mul.lo.s32 	%r17, %r16, 10;
	sub.s32 	%r18, %r12, %r17;
	add.s32 	%r19, %r18, %r2;
	mul.hi.s32 	%r20, %r19, 1717986919;
	shr.u32 	%r21, %r20, 31;
	shr.s32 	%r22, %r20, 2;
	add.s32 	%r23, %r22, %r21;
	mul.lo.s32 	%r24, %r23, 10;
	sub.s32 	%r25, %r19, %r24;
	add.s32 	%r26, %r25, %r2;
	mul.hi.s32 	%r27, %r26, 1717986919;
	shr.u32 	%r28, %r27, 31;
	shr.s32 	%r29, %r27, 2;
	add.s32 	%r30, %r29, %r28;
	mul.lo.s32 	%r31, %r30, 10;
	sub.s32 	%r32, %r26, %r31;
	add.s32 	%r33, %r32, %r2;
	mul.hi.s32 	%r34, %r33, 1717986919;
	shr.u32 	%r35, %r34, 31;
	shr.s32 	%r36, %r34, 2;
	add.s32 	%r37, %r36, %r35;
	mul.lo.s32 	%r38, %r37, 10;
	sub.s32 	%r39, %r33, %r38;
	add.s32 	%r40, %r39, %r2;
	mul.hi.s32 	%r41, %r40, 1717986919;
	shr.u32 	%r42, %r41, 31;
	shr.s32 	%r43, %r41, 2;
	add.s32 	%r44, %r43, %r42;
	mul.lo.s32 	%r45, %r44, 10;
	sub.s32 	%r46, %r40, %r45;
	add.s32 	%r47, %r46, %r2;
	mul.hi.s32 	%r48, %r47, 1717986919;
	shr.u32 	%r49, %r48, 31;
	shr.s32 	%r50, %r48, 2;
	add.s32 	%r51, %r50, %r49;
	mul.lo.s32 	%r52, %r51, 10;
	sub.s32 	%r53, %r47, %r52;
	add.s32 	%r54, %r53, %r2;
	mul.hi.s32 	%r55, %r54, 1717986919;
	shr.u32 	%r56, %r55, 31;
	shr.s32 	%r57, %r55, 2;
	add.s32 	%r58, %r57, %r56;
	mul.lo.s32 	%r59, %r58, 10;
	sub.s32 	%r60, %r54, %r59;
	add.s32 	%r61, %r60, %r2;
	mul.hi.s32 	%r62, %r61, 1717986919;
	shr.u32 	%r63, %r62, 31;
	shr.s32 	%r64, %r62, 2;
	add.s32 	%r65, %r64, %r63;
	mul.lo.s32 	%r66, %r65, 10;
	sub.s32 	%r67, %r61, %r66;
	add.s32 	%r68, %r67, %r2;
	mul.hi.s32 	%r69, %r68, 1717986919;
	shr.u32 	%r70, %r69, 31;
	shr.s32 	%r71, %r69, 2;
	add.s32 	%r72, %r71, %r70;
	mul.lo.s32 	%r73, %r72, 10;
	sub.s32 	%r74, %r68, %r73;
	add.s32 	%r75, %r74, %r2;
	mul.hi.s32 	%r76, %r75, 1717986919;
	shr.u32 	%r77, %r76, 31;
	shr.s32 	%r78, %r76, 2;
	add.s32 	%r79, %r78, %r77;
	mul.lo.s32 	%r80, %r79, 10;
	sub.s32 	%r81, %r75, %r80;
	add.s32 	%r82, %r81, %r2;
	mul.hi.s32 	%r83, %r82, 1717986919;
	shr.u32 	%r84, %r83, 31;
	shr.s32 	%r85, %r83, 2;
	add.s32 	%r86, %r85, %r84;
	mul.lo.s32 	%r87, %r86, 10;
	sub.s32 	%r88, %r82, %r87;
	add.s32 	%r89, %r88, %r2;
	mul.hi.s32 	%r90, %r89, 1717986919;
	shr.u32 	%r91, %r90, 31;
	shr.s32 	%r92, %r90, 2;
	add.s32 	%r93, %r92, %r91;
	mul.lo.s32 	%r94, %r93, 10;
	sub.s32 	%r95, %r89, %r94;
	add.s32 	%r96, %r95, %r2;
	mul.hi.s32 	%r97, %r96, 1717986919;
	shr.u32 	%r98, %r97, 31;
	shr.s32 	%r99, %r97, 2;
	add.s32 	%r100, %r99, %r98;
	mul.lo.s32 	%r101, %r100, 10;
	sub.s32 	%r102, %r96, %r101;
	add.s32 	%r103, %r102, %r2;
	mul.hi.s32 	%r104, %r103, 1717986919;
	shr.u32 	%r105, %r104, 31;
	shr.s32 	%r106, %r104, 2;
	add.s32 	%r107, %r106, %r105;
	mul.lo.s32 	%r108, %r107, 10;
	sub.s32 	%r109, %r103, %r108;
	add.s32 	%r110, %r109, %r2;
	mul.hi.s32 	%r111, %r110, 1717986919;
	shr.u32 	%r112, %r111, 31;
	shr.s32 	%r113, %r111, 2;
	add.s32 	%r114, %r113, %r112;
	mul.lo.s32 	%r115, %r114, 10;
	sub.s32 	%r116, %r110, %r115;
	add.s32 	%r117, %r116, %r2;
	mul.hi.s32 	%r118, %r117, 1717986919;
	shr.u32 	%r119, %r118, 31;
	shr.s32 	%r120, %r118, 2;
	add.s32 	%r121, %r120, %r119;
	mul.lo.s32 	%r122, %r121, 10;
	sub.s32 	%r123, %r117, %r122;
	add.s32 	%r124, %r123, %r2;
	mul.hi.s32 	%r125, %r124, 1717986919;
	shr.u32 	%r126, %r125, 31;
	shr.s32 	%r127, %r125, 2;
	add.s32 	%r128, %r127, %r126;
	mul.lo.s32 	%r129, %r128, 10;
	sub.s32 	%r130, %r124, %r129;
	add.s32 	%r131, %r130, %r2;
	mul.hi.s32 	%r132, %r131, 1717986919;
	shr.u32 	%r133, %r132, 31;
	shr.s32 	%r134, %r132, 2;
	add.s32 	%r135, %r134, %r133;
	mul.lo.s32 	%r136, %r135, 10;
	sub.s32 	%r137, %r131, %r136;
	add.s32 	%r138, %r137, %r2;
	mul.hi.s32 	%r139, %r138, 1717986919;
	shr.u32 	%r140, %r139, 31;
	shr.s32 	%r141, %r139, 2;
	add.s32 	%r142, %r141, %r140;
	mul.lo.s32 	%r143, %r142, 10;
	sub.s32 	%r144, %r138, %r143;
	add.s32 	%r145, %r144, %r2;
	mul.hi.s32 	%r146, %r145, 1717986919;
	shr.u32 	%r147, %r146, 31;
	shr.s32 	%r148, %r146, 2;
	add.s32 	%r149, %r148, %r147;
	mul.lo.s32 	%r150, %r149, 10;
	sub.s32 	%r151, %r145, %r150;
	add.s32 	%r152, %r151, %r2;
	mul.hi.s32 	%r153, %r152, 1717986919;
	shr.u32 	%r154, %r153, 31;
	shr.s32 	%r155, %r153, 2;
	add.s32 	%r156, %r155, %r154;
	mul.lo.s32 	%r157, %r156, 10;
	sub.s32 	%r158, %r152, %r157;
	add.s32 	%r159, %r158, %r2;
	mul.hi.s32 	%r160, %r159, 1717986919;
	shr.u32 	%r161, %r160, 31;
	shr.s32 	%r162, %r160, 2;
	add.s32 	%r163, %r162, %r161;
	mul.lo.s32 	%r164, %r163, 10;
	sub.s32 	%r165, %r159, %r164;
	add.s32 	%r166, %r165, %r2;
	mul.hi.s32 	%r167, %r166, 1717986919;
	shr.u32 	%r168, %r167, 31;
	shr.s32 	%r169, %r167, 2;
	add.s32 	%r170, %r169, %r168;
	mul.lo.s32 	%r171, %r170, 10;
	sub.s32 	%r172, %r166, %r171;
	add.s32 	%r173, %r172, %r2;
	mul.hi.s32 	%r174, %r173, 1717986919;
	shr.u32 	%r175, %r174, 31;
	shr.s32 	%r176, %r174, 2;
	add.s32 	%r177, %r176, %r175;
	mul.lo.s32 	%r178, %r177, 10;
	sub.s32 	%r179, %r173, %r178;
	add.s32 	%r180, %r179, %r2;
	mul.hi.s32 	%r181, %r180, 1717986919;
	shr.u32 	%r182, %r181, 31;
	shr.s32 	%r183, %r181, 2;
	add.s32 	%r184, %r183, %r182;
	mul.lo.s32 	%r185, %r184, 10;
	sub.s32 	%r186, %r180, %r185;
	add.s32 	%r187, %r186, %r2;
	mul.hi.s32 	%r188, %r187, 1717986919;
	shr.u32 	%r189, %r188, 31;
	shr.s32 	%r190, %r188, 2;
	add.s32 	%r191, %r190, %r189;
	mul.lo.s32 	%r192, %r191, 10;
	sub.s32 	%r193, %r187, %r192;
	add.s32 	%r194, %r193, %r2;
	mul.hi.s32 	%r195, %r194, 1717986919;
	shr.u32 	%r196, %r195, 31;
	shr.s32 	%r197, %r195, 2;
	add.s32 	%r198, %r197, %r196;
	mul.lo.s32 	%r199, %r198, 10;
	sub.s32 	%r200, %r194, %r199;
	add.s32 	%r201, %r200, %r2;
	mul.hi.s32 	%r202, %r201, 1717986919;
	shr.u32 	%r203, %r202, 31;
	shr.s32 	%r204, %r202, 2;
	add.s32 	%r205, %r204, %r203;
	mul.lo.s32 	%r206, %r205, 10;
	sub.s32 	%r207, %r201, %r206;
	add.s32 	%r208, %r207, %r2;
	mul.hi.s32 	%r209, %r208, 1717986919;
	shr.u32 	%r210, %r209, 31;
	shr.s32 	%r211, %r209, 2;
	add.s32 	%r212, %r211, %r210;
	mul.lo.s32 	%r213, %r212, 10;
	sub.s32 	%r214, %r208, %r213;
	add.s32 	%r215, %r214, %r2;
	mul.hi.s32 	%r216, %r215, 1717986919;
	shr.u32 	%r217, %r216, 31;
	shr.s32 	%r218, %r216, 2;
	add.s32 	%r219, %r218, %r217;
	mul.lo.s32 	%r220, %r219, 10;
	sub.s32 	%r221, %r215, %r220;
	add.s32 	%r222, %r221, %r2;
	mul.hi.s32 	%r223, %r222, 1717986919;
	shr.u32 	%r224, %r223, 31;
	shr.s32 	%r225, %r223, 2;
	add.s32 	%r226, %r225, %r224;
	mul.lo.s32 	%r227, %r226, 10;
	sub.s32 	%r228, %r222, %r227;
	add.s32 	%r229, %r228, %r2;
	mul.hi.s32 	%r230, %r229, 1717986919;
	shr.u32 	%r231, %r230, 31;
	shr.s32 	%r232, %r230, 2;
	add.s32 	%r233, %r232, %r231;
	mul.lo.s32 	%r234, %r233, 10;
	sub.s32 	%r236, %r229, %r234;
	add.s32 	%r235, %r235, 32;
	setp.ne.s32 	%p1, %r235, 256;
	@%p1 bra 	$L__BB0_1;
	cvta.to.global.u64 	%rd6, %rd1;
	add.s64 	%rd8, %rd6, %rd4;
	st.global.u32 	[%rd8], %r236;
	ret;

}


// ===== COMPILED SASS (sm_100) =====

	.target	sm_100

	.elftype	@"ET_EXEC"


//--------------------- .note.nv.tkinfo           --------------------------
	.section	.note.nv.tkinfo,"",@"SHT_NOTE"
	.sectionflags	@"SHF_NOTE_NV_TKINFO"
	.tkinfo
        /*0018*/ 	.word	0x00000002
        /*0030*/ 	.string	""
        /*0030*/ 	.string	"ptxas"
        /*0030*/ 	.string	"Cuda compilation tools, release 13.0, V13.0.88"
        /*0030*/ 	.string	"Build cuda_13.0.r13.0/compiler.36424714_0"
        /*0030*/ 	.string	"-arch sm_100 -m 64 "



//--------------------- .note.nv.cuinfo           --------------------------
	.section	.note.nv.cuinfo,"",@"SHT_NOTE"
	.sectionflags	@"SHF_NOTE_NV_CUINFO"
        /*0018*/ 	.short	0x0002
        /*001a*/ 	.short	0x0064
        /*001c*/ 	.short	0x0082
	.zero		2


//--------------------- .nv.info                  --------------------------
	.section	.nv.info,"",@"SHT_CUDA_INFO"
	.align	4


	//----- nvinfo : EIATTR_REGCOUNT
	.align		4
        /*0000*/ 	.byte	0x04, 0x2f
        /*0002*/ 	.short	(.L_1 - .L_0)
	.align		4
.L_0:
        /*0004*/ 	.word	index@(_Z6kernelPKiPi)
        /*0008*/ 	.word	0x00000008


	//----- nvinfo : EIATTR_FRAME_SIZE
	.align		4
.L_1:
        /*000c*/ 	.byte	0x04, 0x11
        /*000e*/ 	.short	(.L_3 - .L_2)
	.align		4
.L_2:
        /*0010*/ 	.word	index@(_Z6kernelPKiPi)
        /*0014*/ 	.word	0x00000000


	//----- nvinfo : EIATTR_MIN_STACK_SIZE
	.align		4
.L_3:
        /*0018*/ 	.byte	0x04, 0x12
        /*001a*/ 	.short	(.L_5 - .L_4)
	.align		4
.L_4:
        /*001c*/ 	.word	index@(_Z6kernelPKiPi)
        /*0020*/ 	.word	0x00000000
.L_5:


//--------------------- .nv.compat                --------------------------
	.section	.nv.compat,"",@"SHT_CUDA_COMPAT_INFO"
	.align	4
        /*0000*/ 	.byte	0x02, 0x09, 0x00, 0x00, 0x02, 0x02, 0x01, 0x00, 0x02, 0x05, 0x05, 0x00, 0x03, 0x07, 0x01, 0x01
        /*0010*/ 	.byte	0x02, 0x03, 0x00, 0x00, 0x02, 0x06, 0x01, 0x00, 0x04, 0x0b, 0x08, 0x00, 0x09, 0x00, 0x00, 0x00
        /*0020*/ 	.byte	0x00, 0x00, 0x00, 0x00


//--------------------- .nv.info._Z6kernelPKiPi   --------------------------
	.section	.nv.info._Z6kernelPKiPi,"",@"SHT_CUDA_INFO"
	.sectionflags	@""
	.align	4


	//----- nvinfo : EIATTR_CUDA_API_VERSION
	.align		4
        /*0000*/ 	.byte	0x04, 0x37
        /*0002*/ 	.short	(.L_7 - .L_6)
.L_6:
        /*0004*/ 	.word	0x00000082


	//----- nvinfo : EIATTR_KPARAM_INFO
	.align		4
.L_7:
        /*0008*/ 	.byte	0x04, 0x17
        /*000a*/ 	.short	(.L_9 - .L_8)
.L_8:
        /*000c*/ 	.word	0x00000000
        /*0010*/ 	.short	0x0001
        /*0012*/ 	.short	0x0008
        /*0014*/ 	.byte	0x00, 0xf5, 0x21, 0x00


	//----- nvinfo : EIATTR_KPARAM_INFO
	.align		4
.L_9:
        /*0018*/ 	.byte	0x04, 0x17
        /*001a*/ 	.short	(.L_11 - .L_10)
.L_10:
        /*001c*/ 	.word	0x00000000
        /*0020*/ 	.short	0x0000
        /*0022*/ 	.short	0x0000
        /*0024*/ 	.byte	0x00, 0xf5, 0x21, 0x00


	//----- nvinfo : EIATTR_SPARSE_MMA_MASK
	.align		4
.L_11:
        /*0028*/ 	.byte	0x03, 0x50
        /*002a*/ 	.short	0x0000


	//----- nvinfo : EIATTR_MAXREG_COUNT
	.align		4
        /*002c*/ 	.byte	0x03, 0x1b
        /*002e*/ 	.short	0x00ff


	//----- nvinfo : EIATTR_MERCURY_ISA_VERSION
	.align		4
        /*0030*/ 	.byte	0x03, 0x5f
        /*0032*/ 	.short	0x0101


	//----- nvinfo : EIATTR_VRC_CTA_INIT_COUNT
	.align		4
        /*0034*/ 	.byte	0x02, 0x4a
	.zero		1
	.zero		1


	//----- nvinfo : EIATTR_EXIT_INSTR_OFFSETS
	.align		4
        /*0038*/ 	.byte	0x04, 0x1c
        /*003a*/ 	.short	(.L_13 - .L_12)


	//   ....[0]....
.L_12:
        /*003c*/ 	.word	0x00000b10


	//----- nvinfo : EIATTR_CBANK_PARAM_SIZE
	.align		4
.L_13:
        /*0040*/ 	.byte	0x03, 0x19
        /*0042*/ 	.short	0x0010


	//----- nvinfo : EIATTR_PARAM_CBANK
	.align		4
        /*0044*/ 	.byte	0x04, 0x0a
        /*0046*/ 	.short	(.L_15 - .L_14)
	.align		4
.L_14:
        /*0048*/ 	.word	index@(.nv.constant0._Z6kernelPKiPi)
        /*004c*/ 	.short	0x0380
        /*004e*/ 	.short	0x0010


	//----- nvinfo : EIATTR_SW_WAR
	.align		4
.L_15:
        /*0050*/ 	.byte	0x04, 0x36
        /*0052*/ 	.short	(.L_17 - .L_16)
.L_16:
        /*0054*/ 	.word	0x00000008
.L_17:


//--------------------- .nv.callgraph             --------------------------
	.section	.nv.callgraph,"",@"SHT_CUDA_CALLGRAPH"
	.align	4
	.sectionentsize	8
	.align		4
        /*0000*/ 	.word	0x00000000
	.align		4
        /*0004*/ 	.word	0xffffffff
	.align		4
        /*0008*/ 	.word	0x00000000
	.align		4
        /*000c*/ 	.word	0xfffffffe
	.align		4
        /*0010*/ 	.word	0x00000000
	.align		4
        /*0014*/ 	.word	0xfffffffd
	.align		4
        /*0018*/ 	.word	0x00000000
	.align		4
        /*001c*/ 	.word	0xfffffffc


//--------------------- .text._Z6kernelPKiPi      --------------------------
	.section	.text._Z6kernelPKiPi,"ax",@progbits
	.align	128
        .global         _Z6kernelPKiPi
        .type           _Z6kernelPKiPi,@function
        .size           _Z6kernelPKiPi,(.L_x_2 - _Z6kernelPKiPi)
        .other          _Z6kernelPKiPi,@"STO_CUDA_ENTRY STV_DEFAULT"
_Z6kernelPKiPi:
.text._Z6kernelPKiPi:
[----:B------:R-:W-:Y:S01]  /*0000*/  LDC R1, c[0x0][0x37c] ;  /* 0x0000df00ff017b82 */ /* 0x000fe20000000800 */
[----:B------:R-:W0:Y:S07]  /*0010*/  S2R R0, SR_CTAID.X ;  /* 0x0000000000007919 */ /* 0x000e2e0000002500 */
[----:B------:R-:W1:Y:S01]  /*0020*/  LDC.64 R2, c[0x0][0x380] ;  /* 0x0000e000ff027b82 */ /* 0x000e620000000a00 */
[----:B------:R-:W0:Y:S01]  /*0030*/  LDCU UR4, c[0x0][0x360] ;  /* 0x00006c00ff0477ac */ /* 0x000e220008000800 */
[----:B------:R-:W0:Y:S01]  /*0040*/  S2R R5, SR_TID.X ;  /* 0x0000000000057919 */ /* 0x000e220000002100 */
[----:B------:R-:W2:Y:S01]  /*0050*/  LDCU.64 UR6, c[0x0][0x358] ;  /* 0x00006b00ff0677ac */ /* 0x000ea20008000a00 */
[----:B0-----:R-:W-:-:S04]  /*0060*/  IMAD R0, R0, UR4, R5 ;  /* 0x0000000400007c24 */ /* 0x001fc8000f8e0205 */
[----:B-1----:R-:W-:-:S06]  /*0070*/  IMAD.WIDE R2, R0, 0x4, R2 ;  /* 0x0000000400027825 */ /* 0x002fcc00078e0202 */
[----:B--2---:R0:W5:Y:S01]  /*0080*/  LDG.E R2, desc[UR6][R2.64] ;  /* 0x0000000602027981 */ /* 0x004162000c1e1900 */
[----:B------:R-:W-:Y:S01]  /*0090*/  HFMA2 R5, -RZ, RZ, 0, 0 ;  /* 0x00000000ff057431 */ /* 0x000fe200000001ff */
[----:B------:R-:W-:-:S06]  /*00a0*/  UMOV UR4, URZ ;  /* 0x000000ff00047c82 */ /* 0x000fcc0008000000 */
.L_x_0:
[----:B-----5:R-:W-:Y:S01]  /*00b0*/  IMAD R5, R2, 0x5, R5 ;  /* 0x0000000502057824 */ /* 0x020fe200078e0205 */
[----:B------:R-:W-:-:S03]  /*00c0*/  UIADD3 UR4, UPT, UPT, UR4, 0x20, URZ ;  /* 0x0000002004047890 */ /* 0x000fc6000fffe0ff */
[----:B0-----:R-:W-:Y:S01]  /*00d0*/  IMAD.HI R3, R5, 0x66666667, RZ ;  /* 0x6666666705037827 */ /* 0x001fe200078e02ff */
[----:B------:R-:W-:-:S04]  /*00e0*/  UISETP.NE.AND UP0, UPT, UR4, 0x100, UPT ;  /* 0x000001000400788c */ /* 0x000fc8000bf05270 */
[----:B------:R-:W-:-:S04]  /*00f0*/  SHF.R.U32.HI R4, RZ, 0x1f, R3 ;  /* 0x0000001fff047819 */ /* 0x000fc80000011603 */
[----:B------:R-:W-:-:S05]  /*0100*/  LEA.HI.SX32 R4, R3, R4, 0x1e ;  /* 0x0000000403047211 */ /* 0x000fca00078ff2ff */
[----:B------:R-:W-:-:S04]  /*0110*/  IMAD R5, R4, -0xa, R5 ;  /* 0xfffffff604057824 */ /* 0x000fc800078e0205 */
[----:B------:R-:W-:-:S04]  /*0120*/  IMAD R5, R2, 0x5, R5 ;  /* 0x0000000502057824 */ /* 0x000fc800078e0205 */
[----:B------:R-:W-:-:S05]  /*0130*/  IMAD.HI R3, R5, 0x66666667, RZ ;  /* 0x6666666705037827 */ /* 0x000fca00078e02ff */
        /* <DEDUP_REMOVED lines=152> */
[----:B------:R-:W-:Y:S01]  /*0ac0*/  IMAD R5, R4, -0xa, R5 ;  /* 0xfffffff604057824 */ /* 0x000fe200078e0205 */
[----:B------:R-:W-:Y:S06]  /*0ad0*/  BRA.U UP0, `(.L_x_0) ;  /* 0xfffffff500747547 */ /* 0x000fec000b83ffff */
[----:B------:R-:W0:Y:S02]  /*0ae0*/  LDC.64 R2, c[0x0][0x388] ;  /* 0x0000e200ff027b82 */ /* 0x000e240000000a00 */
[----:B0-----:R-:W-:-:S05]  /*0af0*/  IMAD.WIDE R2, R0, 0x4, R2 ;  /* 0x0000000400027825 */ /* 0x001fca00078e0202 */
[----:B------:R-:W-:Y:S01]  /*0b00*/  STG.E desc[UR6][R2.64], R5 ;  /* 0x0000000502007986 */ /* 0x000fe2000c101906 */
[----:B------:R-:W-:Y:S05]  /*0b10*/  EXIT ;  /* 0x000000000000794d */ /* 0x000fea0003800000 */
.L_x_1:
[----:B------:R-:W-:-:S00]  /*0b20*/  BRA `(.L_x_1) ;  /* 0xfffffffc00fc7947 */ /* 0x000fc0000383ffff */
[----:B------:R-:W-:-:S00]  /*0b30*/  NOP ;  /* 0x0000000000007918 */ /* 0x000fc00000000000 */
        /* <DEDUP_REMOVED lines=12> */
.L_x_2:


//--------------------- .nv.shared.reserved.0     --------------------------
	.section	.nv.shared.reserved.0,"aw",@nobits
	.weak		__nv_reservedSMEM_offset_0_alias
	.size		__nv_reservedSMEM_offset_0_alias, 0, 64
	.other		__nv_reservedSMEM_offset_0_alias,@"STO_CUDA_RESERVED_SHARED STV_DEFAULT"
__nv_reservedSMEM_offset_0_alias:
	.zero		0
	.zero		64


//--------------------- .nv.constant0._Z6kernelPKiPi --------------------------
	.section	.nv.constant0._Z6kernelPKiPi,"a",@progbits
	.sectionflags	@""
	.align	4
.nv.constant0._Z6kernelPKiPi:
	.zero		912


//--------------------- SYMBOLS --------------------------

	.type		.nv.reservedSmem.offset0,@object
	.size		.nv.reservedSmem.offset0,0x4
